	.headerflags	@"EF_CUDA_TEXMODE_UNIFIED EF_CUDA_64BIT_ADDRESS EF_CUDA_ACCELERATORS EF_CUDA_SM90 EF_CUDA_VIRTUAL_SM(EF_CUDA_SM90)"
	.elftype	@"ET_EXEC"


//--------------------- .nv.info                  --------------------------
	.section	.nv.info,"",@"SHT_CUDA_INFO"
	.align	4


	//----- nvinfo : EIATTR_REGCOUNT
	.align		4
        /*0000*/ 	.byte	0x04, 0x2f
        /*0002*/ 	.short	(.L_1 - .L_0)
	.align		4
.L_0:
        /*0004*/ 	.word	index@(triton_poi_fused_convolution_relu_6)
        /*0008*/ 	.word	0x00000018


	//----- nvinfo : EIATTR_MIN_STACK_SIZE
	.align		4
.L_1:
        /*000c*/ 	.byte	0x04, 0x12
        /*000e*/ 	.short	(.L_3 - .L_2)
	.align		4
.L_2:
        /*0010*/ 	.word	index@(triton_poi_fused_convolution_relu_6)
        /*0014*/ 	.word	0x00000000


	//----- nvinfo : EIATTR_FRAME_SIZE
	.align		4
.L_3:
        /*0018*/ 	.byte	0x04, 0x11
        /*001a*/ 	.short	(.L_5 - .L_4)
	.align		4
.L_4:
        /*001c*/ 	.word	index@(triton_poi_fused_convolution_relu_6)
        /*0020*/ 	.word	0x00000000


	//----- nvinfo : EIATTR_MIN_STACK_SIZE
	.align		4
.L_5:
        /*0024*/ 	.byte	0x04, 0x12
        /*0026*/ 	.short	(.L_7 - .L_6)
	.align		4
.L_6:
        /*0028*/ 	.word	index@(triton_poi_fused_convolution_relu_6)
        /*002c*/ 	.word	0x00000000
.L_7:


//--------------------- .nv.info.triton_poi_fused_convolution_relu_6 --------------------------
	.section	.nv.info.triton_poi_fused_convolution_relu_6,"",@"SHT_CUDA_INFO"
	.sectionflags	@""
	.align	4


	//----- nvinfo : EIATTR_CUDA_API_VERSION
	.align		4
        /*0000*/ 	.byte	0x04, 0x37
        /*0002*/ 	.short	(.L_9 - .L_8)
.L_8:
        /*0004*/ 	.word	0x0000007c


	//----- nvinfo : EIATTR_KPARAM_INFO
	.align		4
.L_9:
        /*0008*/ 	.byte	0x04, 0x17
        /*000a*/ 	.short	(.L_11 - .L_10)
.L_10:
        /*000c*/ 	.word	0x00000000
        /*0010*/ 	.short	0x0004
        /*0012*/ 	.short	0x001c
        /*0014*/ 	.byte	0x00, 0xf0, 0x11, 0x00


	//----- nvinfo : EIATTR_KPARAM_INFO
	.align		4
.L_11:
        /*0018*/ 	.byte	0x04, 0x17
        /*001a*/ 	.short	(.L_13 - .L_12)
.L_12:
        /*001c*/ 	.word	0x00000000
        /*0020*/ 	.short	0x0003
        /*0022*/ 	.short	0x0018
        /*0024*/ 	.byte	0x00, 0xf0, 0x11, 0x00


	//----- nvinfo : EIATTR_KPARAM_INFO
	.align		4
.L_13:
        /*0028*/ 	.byte	0x04, 0x17
        /*002a*/ 	.short	(.L_15 - .L_14)
.L_14:
        /*002c*/ 	.word	0x00000000
        /*0030*/ 	.short	0x0002
        /*0032*/ 	.short	0x0010
        /*0034*/ 	.byte	0x00, 0xf4, 0x21, 0x00


	//----- nvinfo : EIATTR_KPARAM_INFO
	.align		4
.L_15:
        /*0038*/ 	.byte	0x04, 0x17
        /*003a*/ 	.short	(.L_17 - .L_16)
.L_16:
        /*003c*/ 	.word	0x00000000
        /*0040*/ 	.short	0x0001
        /*0042*/ 	.short	0x0008
        /*0044*/ 	.byte	0x00, 0xf4, 0x21, 0x00


	//----- nvinfo : EIATTR_KPARAM_INFO
	.align		4
.L_17:
        /*0048*/ 	.byte	0x04, 0x17
        /*004a*/ 	.short	(.L_19 - .L_18)
.L_18:
        /*004c*/ 	.word	0x00000000
        /*0050*/ 	.short	0x0000
        /*0052*/ 	.short	0x0000
        /*0054*/ 	.byte	0x00, 0xf4, 0x21, 0x00


	//----- nvinfo : EIATTR_SPARSE_MMA_MASK
	.align		4
.L_19:
        /*0058*/ 	.byte	0x03, 0x50
        /*005a*/ 	.short	0x0000


	//----- nvinfo : EIATTR_MAXREG_COUNT
	.align		4
        /*005c*/ 	.byte	0x03, 0x1b
        /*005e*/ 	.short	0x00ff


	//----- nvinfo : EIATTR_EXIT_INSTR_OFFSETS
	.align		4
        /*0060*/ 	.byte	0x04, 0x1c
        /*0062*/ 	.short	(.L_21 - .L_20)


	//   ....[0]....
.L_20:
        /*0064*/ 	.word	0x000003d0


	//   ....[1]....
        /*0068*/ 	.word	0x000003f0


	//----- nvinfo : EIATTR_REQNTID
	.align		4
.L_21:
        /*006c*/ 	.byte	0x04, 0x10
        /*006e*/ 	.short	(.L_23 - .L_22)
.L_22:
        /*0070*/ 	.word	0x00000080
        /*0074*/ 	.word	0x00000001
        /*0078*/ 	.word	0x00000001


	//----- nvinfo : EIATTR_CBANK_PARAM_SIZE
	.align		4
.L_23:
        /*007c*/ 	.byte	0x03, 0x19
        /*007e*/ 	.short	0x0020


	//----- nvinfo : EIATTR_PARAM_CBANK
	.align		4
        /*0080*/ 	.byte	0x04, 0x0a
        /*0082*/ 	.short	(.L_25 - .L_24)
	.align		4
.L_24:
        /*0084*/ 	.word	index@(.nv.constant0.triton_poi_fused_convolution_relu_6)
        /*0088*/ 	.short	0x0210
        /*008a*/ 	.short	0x0020


	//----- nvinfo : EIATTR_SW_WAR
	.align		4
.L_25:
        /*008c*/ 	.byte	0x04, 0x36
        /*008e*/ 	.short	(.L_27 - .L_26)
.L_26:
        /*0090*/ 	.word	0x00000008
.L_27:


//--------------------- .nv.callgraph             --------------------------
	.section	.nv.callgraph,"",@"SHT_CUDA_CALLGRAPH"
	.align	4
	.sectionentsize	8
	.align		4
        /*0000*/ 	.word	0x00000000
	.align		4
        /*0004*/ 	.word	0xffffffff
	.align		4
        /*0008*/ 	.word	0x00000000
	.align		4
        /*000c*/ 	.word	0xfffffffe
	.align		4
        /*0010*/ 	.word	0x00000000
	.align		4
        /*0014*/ 	.word	0xfffffffd
	.align		4
        /*0018*/ 	.word	0x00000000
	.align		4
        /*001c*/ 	.word	0xfffffffc


//--------------------- .text.triton_poi_fused_convolution_relu_6 --------------------------
	.section	.text.triton_poi_fused_convolution_relu_6,"ax",@progbits
	.align	128
        .global         triton_poi_fused_convolution_relu_6
        .type           triton_poi_fused_convolution_relu_6,@function
        .size           triton_poi_fused_convolution_relu_6,(.L_x_1 - triton_poi_fused_convolution_relu_6)
        .other          triton_poi_fused_convolution_relu_6,@"STO_CUDA_ENTRY STV_DEFAULT"
triton_poi_fused_convolution_relu_6:
.text.triton_poi_fused_convolution_relu_6:
[----:B------:R-:W0:Y:S02]  /*0000*/  LDC R1, c[0x0][0x28] ;  /* 0x00000a00ff017b82 */ /* 0x000e240000000800 */
[----:B------:R-:W1:Y:S01]  /*0010*/  S2R R0, SR_CTAID.Y ;  /* 0x0000000000007919 */ /* 0x000e620000002600 */
[----:B------:R-:W2:Y:S01]  /*0020*/  LDC.64 R6, c[0x0][0x210] ;  /* 0x00008400ff067b82 */ /* 0x000ea20000000a00 */
[----:B------:R-:W-:Y:S01]  /*0030*/  ULDC.64 UR4, c[0x0][0x208] ;  /* 0x0000820000047ab9 */ /* 0x000fe20000000a00 */
[----:B------:R-:W3:Y:S01]  /*0040*/  S2R R11, SR_TID.X ;  /* 0x00000000000b7919 */ /* 0x000ee20000002100 */
[----:B------:R-:W4:Y:S05]  /*0050*/  S2R R10, SR_CTAID.X ;  /* 0x00000000000a7919 */ /* 0x000f2a0000002500 */
[----:B------:R-:W5:Y:S01]  /*0060*/  LDC.64 R4, c[0x0][0x218] ;  /* 0x00008600ff047b82 */ /* 0x000f620000000a00 */
[----:B-1----:R-:W-:Y:S01]  /*0070*/  SHF.R.S32.HI R3, RZ, 0x1e, R0 ;  /* 0x0000001eff037819 */ /* 0x002fe20000011400 */
[----:B------:R-:W-:-:S03]  /*0080*/  IMAD.SHL.U32 R2, R0, 0x2, RZ ;  /* 0x0000000200027824 */ /* 0x000fc600078e00ff */
[----:B------:R-:W-:Y:S02]  /*0090*/  SGXT R3, R3, 0x1 ;  /* 0x000000010303781a */ /* 0x000fe40000000200 */
[----:B------:R-:W-:Y:S02]  /*00a0*/  ISETP.GE.AND P1, PT, R2, 0x100, PT ;  /* 0x000001000200780c */ /* 0x000fe40003f26270 */
[----:B------:R-:W-:-:S04]  /*00b0*/  LEA.HI R3, R3, R2, RZ, 0x6 ;  /* 0x0000000203037211 */ /* 0x000fc800078f30ff */
[----:B------:R-:W-:Y:S02]  /*00c0*/  LOP3.LUT R9, R3, 0xffffffc0, RZ, 0xc0, !PT ;  /* 0xffffffc003097812 */ /* 0x000fe400078ec0ff */
[----:B------:R-:W-:Y:S02]  /*00d0*/  SHF.R.S32.HI R8, RZ, 0x6, R3 ;  /* 0x00000006ff087819 */ /* 0x000fe40000011403 */
[----:B---3--:R-:W-:Y:S01]  /*00e0*/  LOP3.LUT R3, R11, 0x7f, RZ, 0xc0, !PT ;  /* 0x0000007f0b037812 */ /* 0x008fe200078ec0ff */
[----:B------:R-:W-:-:S04]  /*00f0*/  IMAD.IADD R9, R2, 0x1, -R9 ;  /* 0x0000000102097824 */ /* 0x000fc800078e0a09 */
[----:B----4-:R-:W-:Y:S01]  /*0100*/  IMAD R3, R10, 0x100, R3 ;  /* 0x000001000a037824 */ /* 0x010fe200078e0203 */
[----:B------:R-:W-:Y:S01]  /*0110*/  CS2R R10, SRZ ;  /* 0x00000000000a7805 */ /* 0x000fe2000001ff00 */
[----:B------:R-:W-:Y:S02]  /*0120*/  IMAD R8, R8, 0x3840, R9 ;  /* 0x0000384008087824 */ /* 0x000fe400078e0209 */
[C---:B------:R-:W-:Y:S01]  /*0130*/  VIADD R18, R3.reuse, 0x80 ;  /* 0x0000008003127836 */ /* 0x040fe20000000000 */
[C---:B------:R-:W-:Y:S01]  /*0140*/  ISETP.GE.AND P0, PT, R3.reuse, 0xe1, PT ;  /* 0x000000e10300780c */ /* 0x040fe20003f06270 */
[----:B------:R-:W-:Y:S02]  /*0150*/  IMAD R13, R3, 0x40, R8 ;  /* 0x00000040030d7824 */ /* 0x000fe400078e0208 */
[----:B-----5:R-:W-:Y:S01]  /*0160*/  IMAD.WIDE R16, R9, 0x4, R4 ;  /* 0x0000000409107825 */ /* 0x020fe200078e0204 */
[----:B------:R-:W-:Y:S02]  /*0170*/  ISETP.LT.AND P2, PT, R2, 0x100, !P0 ;  /* 0x000001000200780c */ /* 0x000fe40004741270 */
[----:B------:R-:W-:-:S02]  /*0180*/  CS2R R4, SRZ ;  /* 0x0000000000047805 */ /* 0x000fc4000001ff00 */
[----:B------:R-:W-:Y:S01]  /*0190*/  ISETP.LT.AND P3, PT, R18, 0xe1, !P1 ;  /* 0x000000e11200780c */ /* 0x000fe20004f61270 */
[C---:B------:R-:W-:Y:S01]  /*01a0*/  VIADD R15, R13.reuse, 0x2000 ;  /* 0x000020000d0f7836 */ /* 0x040fe20000000000 */
[----:B------:R-:W1:Y:S01]  /*01b0*/  LDC.64 R8, c[0x0][0x220] ;  /* 0x00008800ff087b82 */ /* 0x000e620000000a00 */
[--C-:B--2---:R-:W-:Y:S01]  /*01c0*/  IMAD.WIDE R12, R13, 0x4, R6.reuse ;  /* 0x000000040d0c7825 */ /* 0x104fe200078e0206 */
[----:B------:R-:W2:Y:S03]  /*01d0*/  @!P1 LDG.E.EL.64 R4, desc[UR4][R16.64] ;  /* 0x0000000410049981 */ /* 0x000ea6000c2e1b00 */
[----:B------:R-:W-:Y:S01]  /*01e0*/  IMAD.WIDE R14, R15, 0x4, R6 ;  /* 0x000000040f0e7825 */ /* 0x000fe200078e0206 */
[----:B------:R-:W-:Y:S01]  /*01f0*/  CS2R R6, SRZ ;  /* 0x0000000000067805 */ /* 0x000fe2000001ff00 */
[----:B------:R3:W2:Y:S05]  /*0200*/  @P2 LDG.E.EL.64 R10, desc[UR4][R12.64] ;  /* 0x000000040c0a2981 */ /* 0x0006aa000c2e1b00 */
[----:B------:R4:W5:Y:S01]  /*0210*/  @P3 LDG.E.EL.64 R6, desc[UR4][R14.64] ;  /* 0x000000040e063981 */ /* 0x000962000c2e1b00 */
[----:B------:R-:W-:-:S02]  /*0220*/  VIADD R2, R2, 0x1 ;  /* 0x0000000102027836 */ /* 0x000fc40000000000 */
[----:B------:R-:W-:-:S03]  /*0230*/  IMAD R3, R0, 0x1c2, R3 ;  /* 0x000001c200037824 */ /* 0x000fc600078e0203 */
[C---:B------:R-:W-:Y:S01]  /*0240*/  ISETP.GE.AND P1, PT, R2.reuse, 0x100, PT ;  /* 0x000001000200780c */ /* 0x040fe20003f26270 */
[C---:B---3--:R-:W-:Y:S01]  /*0250*/  VIADD R13, R3.reuse, 0x80 ;  /* 0x00000080030d7836 */ /* 0x048fe20000000000 */
[----:B------:R-:W-:Y:S02]  /*0260*/  ISETP.LT.AND P0, PT, R2, 0x100, !P0 ;  /* 0x000001000200780c */ /* 0x000fe40004701270 */
[----:B------:R-:W-:Y:S01]  /*0270*/  ISETP.LT.AND P1, PT, R18, 0xe1, !P1 ;  /* 0x000000e11200780c */ /* 0x000fe20004f21270 */
[C---:B----4-:R-:W-:Y:S02]  /*0280*/  VIADD R15, R3.reuse, 0xe1 ;  /* 0x000000e1030f7836 */ /* 0x050fe40000000000 */
[C---:B------:R-:W-:Y:S02]  /*0290*/  VIADD R17, R3.reuse, 0x161 ;  /* 0x0000016103117836 */ /* 0x040fe40000000000 */
[----:B-1----:R-:W-:Y:S01]  /*02a0*/  IMAD.WIDE R2, R3, 0x4, R8 ;  /* 0x0000000403027825 */ /* 0x002fe200078e0208 */
[----:B--2---:R-:W-:-:S03]  /*02b0*/  FSETP.GEU.AND P5, PT, R4, -R10, PT ;  /* 0x8000000a0400720b */ /* 0x004fc60003fae000 */
[C---:B------:R-:W-:Y:S01]  /*02c0*/  FADD R0, R4.reuse, R10 ;  /* 0x0000000a04007221 */ /* 0x040fe20000000000 */
[C---:B------:R-:W-:Y:S02]  /*02d0*/  FSETP.GEU.AND P4, PT, R5.reuse, -R11, PT ;  /* 0x8000000b0500720b */ /* 0x040fe40003f8e000 */
[C---:B-----5:R-:W-:Y:S01]  /*02e0*/  FSETP.GEU.AND P6, PT, R4.reuse, -R6, PT ;  /* 0x800000060400720b */ /* 0x060fe20003fce000 */
[----:B------:R-:W-:Y:S01]  /*02f0*/  FADD R4, R4, R6 ;  /* 0x0000000604047221 */ /* 0x000fe20000000000 */
[----:B------:R-:W-:Y:S01]  /*0300*/  FADD R6, R5, R11 ;  /* 0x0000000b05067221 */ /* 0x000fe20000000000 */
[----:B------:R-:W-:-:S04]  /*0310*/  IMAD.WIDE R10, R13, 0x4, R8 ;  /* 0x000000040d0a7825 */ /* 0x000fc800078e0208 */
[----:B------:R-:W-:Y:S01]  /*0320*/  IMAD.WIDE R12, R15, 0x4, R8 ;  /* 0x000000040f0c7825 */ /* 0x000fe200078e0208 */
[----:B------:R-:W-:Y:S02]  /*0330*/  SEL R15, R0, RZ, P5 ;  /* 0x000000ff000f7207 */ /* 0x000fe40002800000 */
[----:B------:R-:W-:Y:S02]  /*0340*/  SEL R19, R4, RZ, P6 ;  /* 0x000000ff04137207 */ /* 0x000fe40003000000 */
[----:B------:R-:W-:Y:S01]  /*0350*/  SEL R21, R6, RZ, P4 ;  /* 0x000000ff06157207 */ /* 0x000fe20002000000 */
[----:B------:R1:W-:Y:S01]  /*0360*/  @P2 STG.E desc[UR4][R2.64], R15 ;  /* 0x0000000f02002986 */ /* 0x0003e2000c101904 */
[C---:B------:R-:W-:Y:S01]  /*0370*/  FSETP.GEU.AND P5, PT, R5.reuse, -R7, PT ;  /* 0x800000070500720b */ /* 0x040fe20003fae000 */
[----:B------:R-:W-:Y:S02]  /*0380*/  FADD R5, R5, R7 ;  /* 0x0000000705057221 */ /* 0x000fe40000000000 */
[----:B------:R1:W-:Y:S01]  /*0390*/  @P3 STG.E desc[UR4][R10.64], R19 ;  /* 0x000000130a003986 */ /* 0x0003e2000c101904 */
[----:B------:R-:W-:-:S03]  /*03a0*/  IMAD.WIDE R8, R17, 0x4, R8 ;  /* 0x0000000411087825 */ /* 0x000fc600078e0208 */
[----:B------:R1:W-:Y:S01]  /*03b0*/  @P0 STG.E desc[UR4][R12.64], R21 ;  /* 0x000000150c000986 */ /* 0x0003e2000c101904 */
[----:B------:R-:W-:Y:S01]  /*03c0*/  SEL R5, R5, RZ, P5 ;  /* 0x000000ff05057207 */ /* 0x000fe20002800000 */
[----:B------:R-:W-:Y:S06]  /*03d0*/  @!P1 EXIT ;  /* 0x000000000000994d */ /* 0x000fec0003800000 */
[----:B------:R-:W-:Y:S01]  /*03e0*/  STG.E desc[UR4][R8.64], R5 ;  /* 0x0000000508007986 */ /* 0x000fe2000c101904 */
[----:B------:R-:W-:Y:S05]  /*03f0*/  EXIT ;  /* 0x000000000000794d */ /* 0x000fea0003800000 */
.L_x_0:
[----:B------:R-:W-:-:S00]  /*0400*/  BRA `(.L_x_0) ;  /* 0xfffffffc00fc7947 */ /* 0x000fc0000383ffff */
[----:B------:R-:W-:-:S00]  /*0410*/  NOP ;  /* 0x0000000000007918 */ /* 0x000fc00000000000 */
        /* <DEDUP_REMOVED lines=14> */
.L_x_1:


//--------------------- .nv.constant0.triton_poi_fused_convolution_relu_6 --------------------------
	.section	.nv.constant0.triton_poi_fused_convolution_relu_6,"a",@progbits
	.sectionflags	@""
	.align	4
.nv.constant0.triton_poi_fused_convolution_relu_6:
	.zero		560
